//
// Generated by NVIDIA NVVM Compiler
//
// Compiler Build ID: CL-36424714
// Cuda compilation tools, release 13.0, V13.0.88
// Based on NVVM 20.0.0
//

.version 9.0
.target sm_100
.address_size 64

	// .globl	_Z12gpu_residualPfS_
.extern .shared .align 16 .b8 sdata[];

.visible .entry _Z12gpu_residualPfS_(
	.param .u64 .ptr .align 1 _Z12gpu_residualPfS__param_0,
	.param .u64 .ptr .align 1 _Z12gpu_residualPfS__param_1
)
{
	.reg .pred 	%p<5>;
	.reg .b32 	%r<13>;
	.reg .b32 	%f<6>;
	.reg .b64 	%rd<9>;

	ld.param.u64 	%rd2, [_Z12gpu_residualPfS__param_0];
	ld.param.u64 	%rd1, [_Z12gpu_residualPfS__param_1];
	cvta.to.global.u64 	%rd3, %rd2;
	mov.u32 	%r1, %tid.x;
	mov.u32 	%r2, %ctaid.x;
	mov.u32 	%r12, %ntid.x;
	mad.lo.s32 	%r7, %r2, %r12, %r1;
	mul.wide.s32 	%rd4, %r7, 4;
	add.s64 	%rd5, %rd3, %rd4;
	ld.global.f32 	%f1, [%rd5];
	shl.b32 	%r8, %r1, 2;
	mov.u32 	%r9, sdata;
	add.s32 	%r4, %r9, %r8;
	st.shared.f32 	[%r4], %f1;
	bar.sync 	0;
	setp.lt.u32 	%p1, %r12, 2;
	@%p1 bra 	$L__BB0_4;
$L__BB0_1:
	shr.u32 	%r6, %r12, 1;
	setp.ge.u32 	%p2, %r1, %r6;
	@%p2 bra 	$L__BB0_3;
	shl.b32 	%r10, %r6, 2;
	add.s32 	%r11, %r4, %r10;
	ld.shared.f32 	%f2, [%r11];
	ld.shared.f32 	%f3, [%r4];
	add.f32 	%f4, %f2, %f3;
	st.shared.f32 	[%r4], %f4;
	bar.sync 	0;
$L__BB0_3:
	setp.gt.u32 	%p3, %r12, 3;
	mov.u32 	%r12, %r6;
	@%p3 bra 	$L__BB0_1;
$L__BB0_4:
	setp.ne.s32 	%p4, %r1, 0;
	@%p4 bra 	$L__BB0_6;
	ld.shared.f32 	%f5, [sdata];
	cvta.to.global.u64 	%rd6, %rd1;
	mul.wide.u32 	%rd7, %r2, 4;
	add.s64 	%rd8, %rd6, %rd7;
	st.global.f32 	[%rd8], %f5;
$L__BB0_6:
	ret;

}
	// .globl	_Z8gpu_HeatPfS_S_i
.visible .entry _Z8gpu_HeatPfS_S_i(
	.param .u64 .ptr .align 1 _Z8gpu_HeatPfS_S_i_param_0,
	.param .u64 .ptr .align 1 _Z8gpu_HeatPfS_S_i_param_1,
	.param .u64 .ptr .align 1 _Z8gpu_HeatPfS_S_i_param_2,
	.param .u32 _Z8gpu_HeatPfS_S_i_param_3
)
{
	.reg .pred 	%p<8>;
	.reg .b32 	%r<20>;
	.reg .b32 	%f<12>;
	.reg .b64 	%rd<21>;

	ld.param.u64 	%rd1, [_Z8gpu_HeatPfS_S_i_param_0];
	ld.param.u64 	%rd2, [_Z8gpu_HeatPfS_S_i_param_1];
	ld.param.u64 	%rd3, [_Z8gpu_HeatPfS_S_i_param_2];
	ld.param.u32 	%r4, [_Z8gpu_HeatPfS_S_i_param_3];
	mov.u32 	%r5, %ctaid.x;
	mov.u32 	%r6, %ntid.x;
	mov.u32 	%r7, %tid.x;
	mad.lo.s32 	%r8, %r5, %r6, %r7;
	mov.u32 	%r9, %ctaid.y;
	mov.u32 	%r10, %ntid.y;
	mov.u32 	%r11, %tid.y;
	mad.lo.s32 	%r12, %r9, %r10, %r11;
	setp.lt.s32 	%p1, %r8, 1;
	setp.eq.s32 	%p2, %r12, 0;
	or.pred  	%p3, %p1, %p2;
	add.s32 	%r13, %r4, -1;
	setp.ge.s32 	%p4, %r8, %r13;
	or.pred  	%p5, %p3, %p4;
	setp.ge.s32 	%p6, %r12, %r13;
	or.pred  	%p7, %p5, %p6;
	@%p7 bra 	$L__BB1_2;
	cvta.to.global.u64 	%rd4, %rd1;
	cvta.to.global.u64 	%rd5, %rd2;
	cvta.to.global.u64 	%rd6, %rd3;
	mul.lo.s32 	%r14, %r4, %r8;
	cvt.s64.s32 	%rd7, %r14;
	cvt.u64.u32 	%rd8, %r12;
	add.s64 	%rd9, %rd8, %rd7;
	shl.b64 	%rd10, %rd9, 2;
	add.s64 	%rd11, %rd4, %rd10;
	ld.global.f32 	%f1, [%rd11+-4];
	ld.global.f32 	%f2, [%rd11+4];
	add.f32 	%f3, %f1, %f2;
	sub.s32 	%r15, %r14, %r4;
	add.s32 	%r16, %r15, %r12;
	mul.wide.s32 	%rd12, %r16, 4;
	add.s64 	%rd13, %rd4, %rd12;
	ld.global.f32 	%f4, [%rd13];
	add.f32 	%f5, %f3, %f4;
	shl.b32 	%r17, %r4, 1;
	add.s32 	%r18, %r16, %r17;
	mul.wide.s32 	%rd14, %r18, 4;
	add.s64 	%rd15, %rd4, %rd14;
	ld.global.f32 	%f6, [%rd15];
	add.f32 	%f7, %f5, %f6;
	mul.f32 	%f8, %f7, 0f3E800000;
	add.s32 	%r19, %r14, %r12;
	mul.wide.s32 	%rd16, %r19, 4;
	add.s64 	%rd17, %rd5, %rd16;
	st.global.f32 	[%rd17], %f8;
	mul.wide.s32 	%rd18, %r4, 4;
	add.s64 	%rd19, %rd13, %rd18;
	ld.global.f32 	%f9, [%rd19];
	sub.f32 	%f10, %f8, %f9;
	mul.f32 	%f11, %f10, %f10;
	add.s64 	%rd20, %rd6, %rd16;
	st.global.f32 	[%rd20], %f11;
$L__BB1_2:
	ret;

}


// ===== COMPILED SASS (sm_100) =====

	.target	sm_100

	.elftype	@"ET_EXEC"


//--------------------- .note.nv.tkinfo           --------------------------
	.section	.note.nv.tkinfo,"",@"SHT_NOTE"
	.sectionflags	@"SHF_NOTE_NV_TKINFO"
	.tkinfo
        /*0018*/ 	.word	0x00000002
        /*0030*/ 	.string	""
        /*0030*/ 	.string	"ptxas"
        /*0030*/ 	.string	"Cuda compilation tools, release 13.0, V13.0.88"
        /*0030*/ 	.string	"Build cuda_13.0.r13.0/compiler.36424714_0"
        /*0030*/ 	.string	"-arch sm_100 -m 64 "



//--------------------- .note.nv.cuinfo           --------------------------
	.section	.note.nv.cuinfo,"",@"SHT_NOTE"
	.sectionflags	@"SHF_NOTE_NV_CUINFO"
        /*0018*/ 	.short	0x0002
        /*001a*/ 	.short	0x0064
        /*001c*/ 	.short	0x0082
	.zero		2


//--------------------- .nv.info                  --------------------------
	.section	.nv.info,"",@"SHT_CUDA_INFO"
	.align	4


	//----- nvinfo : EIATTR_REGCOUNT
	.align		4
        /*0000*/ 	.byte	0x04, 0x2f
        /*0002*/ 	.short	(.L_1 - .L_0)
	.align		4
.L_0:
        /*0004*/ 	.word	index@(_Z12gpu_residualPfS_)
        /*0008*/ 	.word	0x0000000b


	//----- nvinfo : EIATTR_FRAME_SIZE
	.align		4
.L_1:
        /*000c*/ 	.byte	0x04, 0x11
        /*000e*/ 	.short	(.L_3 - .L_2)
	.align		4
.L_2:
        /*0010*/ 	.word	index@(_Z12gpu_residualPfS_)
        /*0014*/ 	.word	0x00000000


	//----- nvinfo : EIATTR_REGCOUNT
	.align		4
.L_3:
        /*0018*/ 	.byte	0x04, 0x2f
        /*001a*/ 	.short	(.L_5 - .L_4)
	.align		4
.L_4:
        /*001c*/ 	.word	index@(_Z8gpu_HeatPfS_S_i)
        /*0020*/ 	.word	0x00000014


	//----- nvinfo : EIATTR_FRAME_SIZE
	.align		4
.L_5:
        /*0024*/ 	.byte	0x04, 0x11
        /*0026*/ 	.short	(.L_7 - .L_6)
	.align		4
.L_6:
        /*0028*/ 	.word	index@(_Z8gpu_HeatPfS_S_i)
        /*002c*/ 	.word	0x00000000


	//----- nvinfo : EIATTR_MIN_STACK_SIZE
	.align		4
.L_7:
        /*0030*/ 	.byte	0x04, 0x12
        /*0032*/ 	.short	(.L_9 - .L_8)
	.align		4
.L_8:
        /*0034*/ 	.word	index@(_Z8gpu_HeatPfS_S_i)
        /*0038*/ 	.word	0x00000000


	//----- nvinfo : EIATTR_MIN_STACK_SIZE
	.align		4
.L_9:
        /*003c*/ 	.byte	0x04, 0x12
        /*003e*/ 	.short	(.L_11 - .L_10)
	.align		4
.L_10:
        /*0040*/ 	.word	index@(_Z12gpu_residualPfS_)
        /*0044*/ 	.word	0x00000000
.L_11:


//--------------------- .nv.compat                --------------------------
	.section	.nv.compat,"",@"SHT_CUDA_COMPAT_INFO"
	.align	4
        /*0000*/ 	.byte	0x02, 0x09, 0x00, 0x00, 0x02, 0x02, 0x01, 0x00, 0x02, 0x05, 0x05, 0x00, 0x03, 0x07, 0x01, 0x01
        /*0010*/ 	.byte	0x02, 0x03, 0x00, 0x00, 0x02, 0x06, 0x01, 0x00, 0x04, 0x0b, 0x08, 0x00, 0x09, 0x00, 0x00, 0x00
        /*0020*/ 	.byte	0x00, 0x00, 0x00, 0x00


//--------------------- .nv.info._Z8gpu_HeatPfS_S_i --------------------------
	.section	.nv.info._Z8gpu_HeatPfS_S_i,"",@"SHT_CUDA_INFO"
	.sectionflags	@""
	.align	4


	//----- nvinfo : EIATTR_CUDA_API_VERSION
	.align		4
        /*0000*/ 	.byte	0x04, 0x37
        /*0002*/ 	.short	(.L_13 - .L_12)
.L_12:
        /*0004*/ 	.word	0x00000082


	//----- nvinfo : EIATTR_KPARAM_INFO
	.align		4
.L_13:
        /*0008*/ 	.byte	0x04, 0x17
        /*000a*/ 	.short	(.L_15 - .L_14)
.L_14:
        /*000c*/ 	.word	0x00000000
        /*0010*/ 	.short	0x0003
        /*0012*/ 	.short	0x0018
        /*0014*/ 	.byte	0x00, 0xf0, 0x11, 0x00


	//----- nvinfo : EIATTR_KPARAM_INFO
	.align		4
.L_15:
        /*0018*/ 	.byte	0x04, 0x17
        /*001a*/ 	.short	(.L_17 - .L_16)
.L_16:
        /*001c*/ 	.word	0x00000000
        /*0020*/ 	.short	0x0002
        /*0022*/ 	.short	0x0010
        /*0024*/ 	.byte	0x00, 0xf5, 0x21, 0x00


	//----- nvinfo : EIATTR_KPARAM_INFO
	.align		4
.L_17:
        /*0028*/ 	.byte	0x04, 0x17
        /*002a*/ 	.short	(.L_19 - .L_18)
.L_18:
        /*002c*/ 	.word	0x00000000
        /*0030*/ 	.short	0x0001
        /*0032*/ 	.short	0x0008
        /*0034*/ 	.byte	0x00, 0xf5, 0x21, 0x00


	//----- nvinfo : EIATTR_KPARAM_INFO
	.align		4
.L_19:
        /*0038*/ 	.byte	0x04, 0x17
        /*003a*/ 	.short	(.L_21 - .L_20)
.L_20:
        /*003c*/ 	.word	0x00000000
        /*0040*/ 	.short	0x0000
        /*0042*/ 	.short	0x0000
        /*0044*/ 	.byte	0x00, 0xf5, 0x21, 0x00


	//----- nvinfo : EIATTR_SPARSE_MMA_MASK
	.align		4
.L_21:
        /*0048*/ 	.byte	0x03, 0x50
        /*004a*/ 	.short	0x0000


	//----- nvinfo : EIATTR_MAXREG_COUNT
	.align		4
        /*004c*/ 	.byte	0x03, 0x1b
        /*004e*/ 	.short	0x00ff


	//----- nvinfo : EIATTR_MERCURY_ISA_VERSION
	.align		4
        /*0050*/ 	.byte	0x03, 0x5f
        /*0052*/ 	.short	0x0101


	//----- nvinfo : EIATTR_VRC_CTA_INIT_COUNT
	.align		4
        /*0054*/ 	.byte	0x02, 0x4a
	.zero		1
	.zero		1


	//----- nvinfo : EIATTR_EXIT_INSTR_OFFSETS
	.align		4
        /*0058*/ 	.byte	0x04, 0x1c
        /*005a*/ 	.short	(.L_23 - .L_22)


	//   ....[0]....
.L_22:
        /*005c*/ 	.word	0x000000f0


	//   ....[1]....
        /*0060*/ 	.word	0x000002f0


	//----- nvinfo : EIATTR_CBANK_PARAM_SIZE
	.align		4
.L_23:
        /*0064*/ 	.byte	0x03, 0x19
        /*0066*/ 	.short	0x001c


	//----- nvinfo : EIATTR_PARAM_CBANK
	.align		4
        /*0068*/ 	.byte	0x04, 0x0a
        /*006a*/ 	.short	(.L_25 - .L_24)
	.align		4
.L_24:
        /*006c*/ 	.word	index@(.nv.constant0._Z8gpu_HeatPfS_S_i)
        /*0070*/ 	.short	0x0380
        /*0072*/ 	.short	0x001c


	//----- nvinfo : EIATTR_SW_WAR
	.align		4
.L_25:
        /*0074*/ 	.byte	0x04, 0x36
        /*0076*/ 	.short	(.L_27 - .L_26)
.L_26:
        /*0078*/ 	.word	0x00000008
.L_27:


//--------------------- .nv.info._Z12gpu_residualPfS_ --------------------------
	.section	.nv.info._Z12gpu_residualPfS_,"",@"SHT_CUDA_INFO"
	.sectionflags	@""
	.align	4


	//----- nvinfo : EIATTR_CUDA_API_VERSION
	.align		4
        /*0000*/ 	.byte	0x04, 0x37
        /*0002*/ 	.short	(.L_29 - .L_28)
.L_28:
        /*0004*/ 	.word	0x00000082


	//----- nvinfo : EIATTR_KPARAM_INFO
	.align		4
.L_29:
        /*0008*/ 	.byte	0x04, 0x17
        /*000a*/ 	.short	(.L_31 - .L_30)
.L_30:
        /*000c*/ 	.word	0x00000000
        /*0010*/ 	.short	0x0001
        /*0012*/ 	.short	0x0008
        /*0014*/ 	.byte	0x00, 0xf5, 0x21, 0x00


	//----- nvinfo : EIATTR_KPARAM_INFO
	.align		4
.L_31:
        /*0018*/ 	.byte	0x04, 0x17
        /*001a*/ 	.short	(.L_33 - .L_32)
.L_32:
        /*001c*/ 	.word	0x00000000
        /*0020*/ 	.short	0x0000
        /*0022*/ 	.short	0x0000
        /*0024*/ 	.byte	0x00, 0xf5, 0x21, 0x00


	//----- nvinfo : EIATTR_SPARSE_MMA_MASK
	.align		4
.L_33:
        /*0028*/ 	.byte	0x03, 0x50
        /*002a*/ 	.short	0x0000


	//----- nvinfo : EIATTR_MAXREG_COUNT
	.align		4
        /*002c*/ 	.byte	0x03, 0x1b
        /*002e*/ 	.short	0x00ff


	//----- nvinfo : EIATTR_NUM_BARRIERS
	.align		4
        /*0030*/ 	.byte	0x02, 0x4c
        /*0032*/ 	.byte	0x01
	.zero		1


	//----- nvinfo : EIATTR_MERCURY_ISA_VERSION
	.align		4
        /*0034*/ 	.byte	0x03, 0x5f
        /*0036*/ 	.short	0x0101


	//----- nvinfo : EIATTR_VRC_CTA_INIT_COUNT
	.align		4
        /*0038*/ 	.byte	0x02, 0x4a
	.zero		1
	.zero		1


	//----- nvinfo : EIATTR_EXIT_INSTR_OFFSETS
	.align		4
        /*003c*/ 	.byte	0x04, 0x1c
        /*003e*/ 	.short	(.L_35 - .L_34)


	//   ....[0]....
.L_34:
        /*0040*/ 	.word	0x00000210


	//   ....[1]....
        /*0044*/ 	.word	0x00000290


	//----- nvinfo : EIATTR_CRS_STACK_SIZE
	.align		4
.L_35:
        /*0048*/ 	.byte	0x04, 0x1e
        /*004a*/ 	.short	(.L_37 - .L_36)
.L_36:
        /*004c*/ 	.word	0x00000000


	//----- nvinfo : EIATTR_CBANK_PARAM_SIZE
	.align		4
.L_37:
        /*0050*/ 	.byte	0x03, 0x19
        /*0052*/ 	.short	0x0010


	//----- nvinfo : EIATTR_PARAM_CBANK
	.align		4
        /*0054*/ 	.byte	0x04, 0x0a
        /*0056*/ 	.short	(.L_39 - .L_38)
	.align		4
.L_38:
        /*0058*/ 	.word	index@(.nv.constant0._Z12gpu_residualPfS_)
        /*005c*/ 	.short	0x0380
        /*005e*/ 	.short	0x0010


	//----- nvinfo : EIATTR_SW_WAR
	.align		4
.L_39:
        /*0060*/ 	.byte	0x04, 0x36
        /*0062*/ 	.short	(.L_41 - .L_40)
.L_40:
        /*0064*/ 	.word	0x00000008
.L_41:


//--------------------- .nv.callgraph             --------------------------
	.section	.nv.callgraph,"",@"SHT_CUDA_CALLGRAPH"
	.align	4
	.sectionentsize	8
	.align		4
        /*0000*/ 	.word	0x00000000
	.align		4
        /*0004*/ 	.word	0xffffffff
	.align		4
        /*0008*/ 	.word	0x00000000
	.align		4
        /*000c*/ 	.word	0xfffffffe
	.align		4
        /*0010*/ 	.word	0x00000000
	.align		4
        /*0014*/ 	.word	0xfffffffd
	.align		4
        /*0018*/ 	.word	0x00000000
	.align		4
        /*001c*/ 	.word	0xfffffffc


//--------------------- .text._Z8gpu_HeatPfS_S_i  --------------------------
	.section	.text._Z8gpu_HeatPfS_S_i,"ax",@progbits
	.align	128
        .global         _Z8gpu_HeatPfS_S_i
        .type           _Z8gpu_HeatPfS_S_i,@function
        .size           _Z8gpu_HeatPfS_S_i,(.L_x_4 - _Z8gpu_HeatPfS_S_i)
        .other          _Z8gpu_HeatPfS_S_i,@"STO_CUDA_ENTRY STV_DEFAULT"
_Z8gpu_HeatPfS_S_i:
.text._Z8gpu_HeatPfS_S_i:
[----:B------:R-:W-:Y:S01]  /*0000*/  LDC R1, c[0x0][0x37c] ;  /* 0x0000df00ff017b82 */ /* 0x000fe20000000800 */
[----:B------:R-:W0:Y:S07]  /*0010*/  S2R R7, SR_TID.Y ;  /* 0x0000000000077919 */ /* 0x000e2e0000002200 */
[----:B------:R-:W1:Y:S01]  /*0020*/  LDC R0, c[0x0][0x360] ;  /* 0x0000d800ff007b82 */ /* 0x000e620000000800 */
[----:B------:R-:W1:Y:S07]  /*0030*/  S2R R3, SR_TID.X ;  /* 0x0000000000037919 */ /* 0x000e6e0000002100 */
[----:B------:R-:W0:Y:S08]  /*0040*/  S2UR UR5, SR_CTAID.Y ;  /* 0x00000000000579c3 */ /* 0x000e300000002600 */
[----:B------:R-:W0:Y:S08]  /*0050*/  LDC R4, c[0x0][0x364] ;  /* 0x0000d900ff047b82 */ /* 0x000e300000000800 */
[----:B------:R-:W1:Y:S08]  /*0060*/  S2UR UR4, SR_CTAID.X ;  /* 0x00000000000479c3 */ /* 0x000e700000002500 */
[----:B------:R-:W2:Y:S01]  /*0070*/  LDC R5, c[0x0][0x398] ;  /* 0x0000e600ff057b82 */ /* 0x000ea20000000800 */
[----:B0-----:R-:W-:-:S05]  /*0080*/  IMAD R4, R4, UR5, R7 ;  /* 0x0000000504047c24 */ /* 0x001fca000f8e0207 */
[----:B------:R-:W-:Y:S01]  /*0090*/  ISETP.NE.AND P0, PT, R4, RZ, PT ;  /* 0x000000ff0400720c */ /* 0x000fe20003f05270 */
[----:B-1----:R-:W-:-:S05]  /*00a0*/  IMAD R0, R0, UR4, R3 ;  /* 0x0000000400007c24 */ /* 0x002fca000f8e0203 */
[----:B------:R-:W-:Y:S02]  /*00b0*/  ISETP.LT.OR P0, PT, R0, 0x1, !P0 ;  /* 0x000000010000780c */ /* 0x000fe40004701670 */
[----:B--2---:R-:W-:-:S04]  /*00c0*/  IADD3 R3, PT, PT, R5, -0x1, RZ ;  /* 0xffffffff05037810 */ /* 0x004fc80007ffe0ff */
[----:B------:R-:W-:-:S04]  /*00d0*/  ISETP.GE.OR P0, PT, R0, R3, P0 ;  /* 0x000000030000720c */ /* 0x000fc80000706670 */
[----:B------:R-:W-:-:S13]  /*00e0*/  ISETP.GE.OR P0, PT, R4, R3, P0 ;  /* 0x000000030400720c */ /* 0x000fda0000706670 */
[----:B------:R-:W-:Y:S05]  /*00f0*/  @P0 EXIT ;  /* 0x000000000000094d */ /* 0x000fea0003800000 */
[----:B------:R-:W0:Y:S01]  /*0100*/  LDCU.64 UR6, c[0x0][0x380] ;  /* 0x00007000ff0677ac */ /* 0x000e220008000a00 */
[----:B------:R-:W1:Y:S01]  /*0110*/  LDC.64 R8, c[0x0][0x380] ;  /* 0x0000e000ff087b82 */ /* 0x000e620000000a00 */
[----:B------:R-:W-:Y:S01]  /*0120*/  IMAD R13, R0, R5, RZ ;  /* 0x00000005000d7224 */ /* 0x000fe200078e02ff */
[----:B------:R-:W2:Y:S04]  /*0130*/  LDCU.64 UR4, c[0x0][0x358] ;  /* 0x00006b00ff0477ac */ /* 0x000ea80008000a00 */
[C---:B------:R-:W-:Y:S02]  /*0140*/  IADD3 R0, P0, PT, R4.reuse, R13, RZ ;  /* 0x0000000d04007210 */ /* 0x040fe40007f1e0ff */
[----:B------:R-:W-:Y:S02]  /*0150*/  IADD3 R2, PT, PT, R4, -R5, R13 ;  /* 0x8000000504027210 */ /* 0x000fe40007ffe00d */
[----:B------:R-:W-:-:S02]  /*0160*/  LEA.HI.X.SX32 R3, R13, RZ, 0x1, P0 ;  /* 0x000000ff0d037211 */ /* 0x000fc400000f0eff */
[----:B------:R-:W-:Y:S02]  /*0170*/  LEA R11, R5, R2, 0x1 ;  /* 0x00000002050b7211 */ /* 0x000fe400078e08ff */
[----:B0-----:R-:W-:-:S04]  /*0180*/  LEA R6, P0, R0, UR6, 0x2 ;  /* 0x0000000600067c11 */ /* 0x001fc8000f8010ff */
[----:B------:R-:W-:Y:S01]  /*0190*/  LEA.HI.X R7, R0, UR7, R3, 0x2, P0 ;  /* 0x0000000700077c11 */ /* 0x000fe200080f1403 */
[----:B-1----:R-:W-:-:S04]  /*01a0*/  IMAD.WIDE R2, R2, 0x4, R8 ;  /* 0x0000000402027825 */ /* 0x002fc800078e0208 */
[----:B--2---:R-:W2:Y:S01]  /*01b0*/  LDG.E R0, desc[UR4][R6.64+-0x4] ;  /* 0xfffffc0406007981 */ /* 0x004ea2000c1e1900 */
[----:B------:R-:W-:-:S03]  /*01c0*/  IMAD.WIDE R8, R11, 0x4, R8 ;  /* 0x000000040b087825 */ /* 0x000fc600078e0208 */
[----:B------:R-:W2:Y:S01]  /*01d0*/  LDG.E R15, desc[UR4][R6.64+0x4] ;  /* 0x00000404060f7981 */ /* 0x000ea2000c1e1900 */
[----:B------:R-:W0:Y:S03]  /*01e0*/  LDC.64 R10, c[0x0][0x388] ;  /* 0x0000e200ff0a7b82 */ /* 0x000e260000000a00 */
[----:B------:R-:W3:Y:S04]  /*01f0*/  LDG.E R17, desc[UR4][R2.64] ;  /* 0x0000000402117981 */ /* 0x000ee8000c1e1900 */
[----:B------:R-:W4:Y:S01]  /*0200*/  LDG.E R9, desc[UR4][R8.64] ;  /* 0x0000000408097981 */ /* 0x000f22000c1e1900 */
[----:B--2---:R-:W-:Y:S01]  /*0210*/  FADD R0, R0, R15 ;  /* 0x0000000f00007221 */ /* 0x004fe20000000000 */
[----:B------:R-:W-:Y:S01]  /*0220*/  IADD3 R15, PT, PT, R4, R13, RZ ;  /* 0x0000000d040f7210 */ /* 0x000fe20007ffe0ff */
[----:B------:R-:W-:-:S04]  /*0230*/  IMAD.WIDE R4, R5, 0x4, R2 ;  /* 0x0000000405047825 */ /* 0x000fc800078e0202 */
[----:B---3--:R-:W-:Y:S01]  /*0240*/  FADD R0, R0, R17 ;  /* 0x0000001100007221 */ /* 0x008fe20000000000 */
[----:B------:R-:W1:Y:S01]  /*0250*/  LDC.64 R2, c[0x0][0x390] ;  /* 0x0000e400ff027b82 */ /* 0x000e620000000a00 */
[----:B0-----:R-:W-:-:S04]  /*0260*/  IMAD.WIDE R10, R15, 0x4, R10 ;  /* 0x000000040f0a7825 */ /* 0x001fc800078e020a */
[----:B----4-:R-:W-:-:S04]  /*0270*/  FADD R0, R0, R9 ;  /* 0x0000000900007221 */ /* 0x010fc80000000000 */
[----:B------:R-:W-:-:S05]  /*0280*/  FMUL R13, R0, 0.25 ;  /* 0x3e800000000d7820 */ /* 0x000fca0000400000 */
[----:B------:R-:W-:Y:S04]  /*0290*/  STG.E desc[UR4][R10.64], R13 ;  /* 0x0000000d0a007986 */ /* 0x000fe8000c101904 */
[----:B------:R-:W2:Y:S01]  /*02a0*/  LDG.E R4, desc[UR4][R4.64] ;  /* 0x0000000404047981 */ /* 0x000ea2000c1e1900 */
[----:B-1----:R-:W-:-:S04]  /*02b0*/  IMAD.WIDE R2, R15, 0x4, R2 ;  /* 0x000000040f027825 */ /* 0x002fc800078e0202 */
[----:B--2---:R-:W-:-:S04]  /*02c0*/  FADD R0, R13, -R4 ;  /* 0x800000040d007221 */ /* 0x004fc80000000000 */
[----:B------:R-:W-:-:S05]  /*02d0*/  FMUL R7, R0, R0 ;  /* 0x0000000000077220 */ /* 0x000fca0000400000 */
[----:B------:R-:W-:Y:S01]  /*02e0*/  STG.E desc[UR4][R2.64], R7 ;  /* 0x0000000702007986 */ /* 0x000fe2000c101904 */
[----:B------:R-:W-:Y:S05]  /*02f0*/  EXIT ;  /* 0x000000000000794d */ /* 0x000fea0003800000 */
.L_x_0:
[----:B------:R-:W-:-:S00]  /*0300*/  BRA `(.L_x_0) ;  /* 0xfffffffc00fc7947 */ /* 0x000fc0000383ffff */
[----:B------:R-:W-:-:S00]  /*0310*/  NOP ;  /* 0x0000000000007918 */ /* 0x000fc00000000000 */
        /* <DEDUP_REMOVED lines=14> */
.L_x_4:


//--------------------- .text._Z12gpu_residualPfS_ --------------------------
	.section	.text._Z12gpu_residualPfS_,"ax",@progbits
	.align	128
        .global         _Z12gpu_residualPfS_
        .type           _Z12gpu_residualPfS_,@function
        .size           _Z12gpu_residualPfS_,(.L_x_5 - _Z12gpu_residualPfS_)
        .other          _Z12gpu_residualPfS_,@"STO_CUDA_ENTRY STV_DEFAULT"
_Z12gpu_residualPfS_:
.text._Z12gpu_residualPfS_:
[----:B------:R-:W-:Y:S01]  /*0000*/  LDC R1, c[0x0][0x37c] ;  /* 0x0000df00ff017b82 */ /* 0x000fe20000000800 */
[----:B------:R-:W0:Y:S07]  /*0010*/  S2R R6, SR_TID.X ;  /* 0x0000000000067919 */ /* 0x000e2e0000002100 */
[----:B------:R-:W1:Y:S01]  /*0020*/  LDC.64 R2, c[0x0][0x380] ;  /* 0x0000e000ff027b82 */ /* 0x000e620000000a00 */
[----:B------:R-:W0:Y:S01]  /*0030*/  LDCU UR8, c[0x0][0x360] ;  /* 0x00006c00ff0877ac */ /* 0x000e220008000800 */
[----:B------:R-:W0:Y:S01]  /*0040*/  S2R R7, SR_CTAID.X ;  /* 0x0000000000077919 */ /* 0x000e220000002500 */
[----:B------:R-:W2:Y:S01]  /*0050*/  LDCU.64 UR6, c[0x0][0x358] ;  /* 0x00006b00ff0677ac */ /* 0x000ea20008000a00 */
[----:B0-----:R-:W-:-:S04]  /*0060*/  IMAD R5, R7, UR8, R6 ;  /* 0x0000000807057c24 */ /* 0x001fc8000f8e0206 */
[----:B-1----:R-:W-:-:S06]  /*0070*/  IMAD.WIDE R2, R5, 0x4, R2 ;  /* 0x0000000405027825 */ /* 0x002fcc00078e0202 */
[----:B--2---:R-:W2:Y:S01]  /*0080*/  LDG.E R2, desc[UR6][R2.64] ;  /* 0x0000000602027981 */ /* 0x004ea2000c1e1900 */
[----:B------:R-:W0:Y:S01]  /*0090*/  S2UR UR5, SR_CgaCtaId ;  /* 0x00000000000579c3 */ /* 0x000e220000008800 */
[----:B------:R-:W-:Y:S01]  /*00a0*/  UMOV UR4, 0x400 ;  /* 0x0000040000047882 */ /* 0x000fe20000000000 */
[----:B------:R-:W-:Y:S01]  /*00b0*/  UISETP.GE.U32.AND UP0, UPT, UR8, 0x2, UPT ;  /* 0x000000020800788c */ /* 0x000fe2000bf06070 */
[----:B------:R-:W-:Y:S01]  /*00c0*/  ISETP.NE.AND P0, PT, R6, RZ, PT ;  /* 0x000000ff0600720c */ /* 0x000fe20003f05270 */
[----:B0-----:R-:W-:-:S06]  /*00d0*/  ULEA UR4, UR5, UR4, 0x18 ;  /* 0x0000000405047291 */ /* 0x001fcc000f8ec0ff */
[----:B------:R-:W-:-:S05]  /*00e0*/  LEA R5, R6, UR4, 0x2 ;  /* 0x0000000406057c11 */ /* 0x000fca000f8e10ff */
[----:B--2---:R0:W-:Y:S01]  /*00f0*/  STS [R5], R2 ;  /* 0x0000000205007388 */ /* 0x0041e20000000800 */
[----:B------:R-:W-:Y:S06]  /*0100*/  BAR.SYNC.DEFER_BLOCKING 0x0 ;  /* 0x0000000000007b1d */ /* 0x000fec0000010000 */
[----:B------:R-:W-:Y:S05]  /*0110*/  BRA.U !UP0, `(.L_x_1) ;  /* 0x00000001083c7547 */ /* 0x000fea000b800000 */
[----:B------:R-:W-:Y:S01]  /*0120*/  BSSY B0, `(.L_x_1) ;  /* 0x000000e000007945 */ /* 0x000fe20003800000 */
[----:B------:R-:W-:-:S07]  /*0130*/  IMAD.U32 R0, RZ, RZ, UR8 ;  /* 0x00000008ff007e24 */ /* 0x000fce000f8e00ff */
.L_x_2:
[----:B------:R-:W-:-:S04]  /*0140*/  SHF.R.U32.HI R8, RZ, 0x1, R0 ;  /* 0x00000001ff087819 */ /* 0x000fc80000011600 */
[----:B------:R-:W-:-:S13]  /*0150*/  ISETP.GE.U32.AND P1, PT, R6, R8, PT ;  /* 0x000000080600720c */ /* 0x000fda0003f26070 */
[----:B0-----:R-:W-:Y:S01]  /*0160*/  @!P1 LEA R2, R8, R5, 0x2 ;  /* 0x0000000508029211 */ /* 0x001fe200078e10ff */
[----:B------:R-:W-:Y:S01]  /*0170*/  @!P1 LDS R3, [R5] ;  /* 0x0000000005039984 */ /* 0x000fe20000000800 */
[----:B------:R-:W-:Y:S05]  /*0180*/  @!P1 WARPSYNC.ALL ;  /* 0x0000000000009948 */ /* 0x000fea0003800000 */
[----:B------:R-:W0:Y:S02]  /*0190*/  @!P1 LDS R2, [R2] ;  /* 0x0000000002029984 */ /* 0x000e240000000800 */
[----:B0-----:R-:W-:-:S05]  /*01a0*/  @!P1 FADD R4, R2, R3 ;  /* 0x0000000302049221 */ /* 0x001fca0000000000 */
[----:B------:R1:W-:Y:S01]  /*01b0*/  @!P1 STS [R5], R4 ;  /* 0x0000000405009388 */ /* 0x0003e20000000800 */
[----:B------:R-:W-:Y:S01]  /*01c0*/  @!P1 BAR.SYNC.DEFER_BLOCKING 0x0 ;  /* 0x0000000000009b1d */ /* 0x000fe20000010000 */
[----:B------:R-:W-:Y:S01]  /*01d0*/  ISETP.GT.U32.AND P1, PT, R0, 0x3, PT ;  /* 0x000000030000780c */ /* 0x000fe20003f24070 */
[----:B------:R-:W-:-:S12]  /*01e0*/  IMAD.MOV.U32 R0, RZ, RZ, R8 ;  /* 0x000000ffff007224 */ /* 0x000fd800078e0008 */
[----:B-1----:R-:W-:Y:S05]  /*01f0*/  @P1 BRA `(.L_x_2) ;  /* 0xfffffffc00d01947 */ /* 0x002fea000383ffff */
[----:B------:R-:W-:Y:S05]  /*0200*/  BSYNC B0 ;  /* 0x0000000000007941 */ /* 0x000fea0003800000 */
.L_x_1:
[----:B------:R-:W-:Y:S05]  /*0210*/  @P0 EXIT ;  /* 0x000000000000094d */ /* 0x000fea0003800000 */
[----:B------:R-:W1:Y:S01]  /*0220*/  S2UR UR5, SR_CgaCtaId ;  /* 0x00000000000579c3 */ /* 0x000e620000008800 */
[----:B------:R-:W-:-:S07]  /*0230*/  UMOV UR4, 0x400 ;  /* 0x0000040000047882 */ /* 0x000fce0000000000 */
[----:B0-----:R-:W0:Y:S01]  /*0240*/  LDC.64 R2, c[0x0][0x388] ;  /* 0x0000e200ff027b82 */ /* 0x001e220000000a00 */
[----:B-1----:R-:W-:Y:S01]  /*0250*/  ULEA UR4, UR5, UR4, 0x18 ;  /* 0x0000000405047291 */ /* 0x002fe2000f8ec0ff */
[----:B0-----:R-:W-:-:S08]  /*0260*/  IMAD.WIDE.U32 R2, R7, 0x4, R2 ;  /* 0x0000000407027825 */ /* 0x001fd000078e0002 */
[----:B------:R-:W0:Y:S04]  /*0270*/  LDS R5, [UR4] ;  /* 0x00000004ff057984 */ /* 0x000e280008000800 */
[----:B0-----:R-:W-:Y:S01]  /*0280*/  STG.E desc[UR6][R2.64], R5 ;  /* 0x0000000502007986 */ /* 0x001fe2000c101906 */
[----:B------:R-:W-:Y:S05]  /*0290*/  EXIT ;  /* 0x000000000000794d */ /* 0x000fea0003800000 */
.L_x_3:
        /* <DEDUP_REMOVED lines=14> */
.L_x_5:


//--------------------- .nv.shared._Z8gpu_HeatPfS_S_i --------------------------
	.section	.nv.shared._Z8gpu_HeatPfS_S_i,"aw",@nobits
	.sectionflags	@""
	.align	16
	.zero		1024


//--------------------- .nv.shared.reserved.0     --------------------------
	.section	.nv.shared.reserved.0,"aw",@nobits
	.weak		__nv_reservedSMEM_offset_0_alias
	.size		__nv_reservedSMEM_offset_0_alias, 0, 64
	.other		__nv_reservedSMEM_offset_0_alias,@"STO_CUDA_RESERVED_SHARED STV_DEFAULT"
__nv_reservedSMEM_offset_0_alias:
	.zero		0
	.zero		64


//--------------------- .nv.shared._Z12gpu_residualPfS_ --------------------------
	.section	.nv.shared._Z12gpu_residualPfS_,"aw",@nobits
	.sectionflags	@""
	.align	16
	.zero		1024


//--------------------- .nv.constant0._Z8gpu_HeatPfS_S_i --------------------------
	.section	.nv.constant0._Z8gpu_HeatPfS_S_i,"a",@progbits
	.sectionflags	@""
	.align	4
.nv.constant0._Z8gpu_HeatPfS_S_i:
	.zero		924


//--------------------- .nv.constant0._Z12gpu_residualPfS_ --------------------------
	.section	.nv.constant0._Z12gpu_residualPfS_,"a",@progbits
	.sectionflags	@""
	.align	4
.nv.constant0._Z12gpu_residualPfS_:
	.zero		912


//--------------------- SYMBOLS --------------------------

	.type		.nv.reservedSmem.offset0,@object
	.size		.nv.reservedSmem.offset0,0x4
	.type		.nv.reservedSmem.cap,@object
	.size		.nv.reservedSmem.cap,0x4
